//
// Generated by NVIDIA NVVM Compiler
//
// Compiler Build ID: CL-36424714
// Cuda compilation tools, release 13.0, V13.0.88
// Based on NVVM 20.0.0
//

.version 9.0
.target sm_100
.address_size 64

	// .globl	_Z10sortKernelPiiiib

.visible .entry _Z10sortKernelPiiiib(
	.param .u64 .ptr .align 1 _Z10sortKernelPiiiib_param_0,
	.param .u32 _Z10sortKernelPiiiib_param_1,
	.param .u32 _Z10sortKernelPiiiib_param_2,
	.param .u32 _Z10sortKernelPiiiib_param_3,
	.param .u8 _Z10sortKernelPiiiib_param_4
)
{
	.reg .pred 	%p<8>;
	.reg .b16 	%rs<2>;
	.reg .b32 	%r<21>;
	.reg .b64 	%rd<7>;

	ld.param.u64 	%rd3, [_Z10sortKernelPiiiib_param_0];
	ld.param.u32 	%r10, [_Z10sortKernelPiiiib_param_1];
	ld.param.u32 	%r11, [_Z10sortKernelPiiiib_param_2];
	ld.param.u32 	%r9, [_Z10sortKernelPiiiib_param_3];
	ld.param.s8 	%rs1, [_Z10sortKernelPiiiib_param_4];
	mov.u32 	%r12, %tid.x;
	mov.u32 	%r13, %ntid.x;
	mov.u32 	%r14, %ctaid.x;
	mad.lo.s32 	%r15, %r13, %r14, %r12;
	setp.lt.s32 	%p1, %r15, %r10;
	add.s32 	%r2, %r11, %r10;
	sub.s32 	%r16, %r2, %r9;
	setp.ge.s32 	%p2, %r15, %r16;
	or.pred  	%p3, %p1, %p2;
	@%p3 bra 	$L__BB0_6;
	add.s32 	%r18, %r9, %r15;
	setp.ge.s32 	%p4, %r18, %r2;
	@%p4 bra 	$L__BB0_6;
	setp.eq.s16 	%p5, %rs1, 0;
	cvta.to.global.u64 	%rd4, %rd3;
	mul.wide.s32 	%rd5, %r15, 4;
	add.s64 	%rd1, %rd4, %rd5;
	mul.wide.s32 	%rd6, %r9, 4;
	add.s64 	%rd2, %rd1, %rd6;
	@%p5 bra 	$L__BB0_4;
	ld.global.u32 	%r20, [%rd1];
	ld.global.u32 	%r19, [%rd2];
	setp.gt.s32 	%p6, %r20, %r19;
	@%p6 bra 	$L__BB0_5;
	bra.uni 	$L__BB0_6;
$L__BB0_4:
	ld.global.u32 	%r20, [%rd1];
	ld.global.u32 	%r19, [%rd2];
	setp.ge.s32 	%p7, %r20, %r19;
	@%p7 bra 	$L__BB0_6;
$L__BB0_5:
	st.global.u32 	[%rd1], %r19;
	st.global.u32 	[%rd2], %r20;
$L__BB0_6:
	ret;

}


// ===== COMPILED SASS (sm_100) =====

	.target	sm_100

	.elftype	@"ET_EXEC"


//--------------------- .note.nv.tkinfo           --------------------------
	.section	.note.nv.tkinfo,"",@"SHT_NOTE"
	.sectionflags	@"SHF_NOTE_NV_TKINFO"
	.tkinfo
        /*0018*/ 	.word	0x00000002
        /*0030*/ 	.string	""
        /*0030*/ 	.string	"ptxas"
        /*0030*/ 	.string	"Cuda compilation tools, release 13.0, V13.0.88"
        /*0030*/ 	.string	"Build cuda_13.0.r13.0/compiler.36424714_0"
        /*0030*/ 	.string	"-arch sm_100 -m 64 "



//--------------------- .note.nv.cuinfo           --------------------------
	.section	.note.nv.cuinfo,"",@"SHT_NOTE"
	.sectionflags	@"SHF_NOTE_NV_CUINFO"
        /*0018*/ 	.short	0x0002
        /*001a*/ 	.short	0x0064
        /*001c*/ 	.short	0x0082
	.zero		2


//--------------------- .nv.info                  --------------------------
	.section	.nv.info,"",@"SHT_CUDA_INFO"
	.align	4


	//----- nvinfo : EIATTR_REGCOUNT
	.align		4
        /*0000*/ 	.byte	0x04, 0x2f
        /*0002*/ 	.short	(.L_1 - .L_0)
	.align		4
.L_0:
        /*0004*/ 	.word	index@(_Z10sortKernelPiiiib)
        /*0008*/ 	.word	0x0000000a


	//----- nvinfo : EIATTR_FRAME_SIZE
	.align		4
.L_1:
        /*000c*/ 	.byte	0x04, 0x11
        /*000e*/ 	.short	(.L_3 - .L_2)
	.align		4
.L_2:
        /*0010*/ 	.word	index@(_Z10sortKernelPiiiib)
        /*0014*/ 	.word	0x00000000


	//----- nvinfo : EIATTR_MIN_STACK_SIZE
	.align		4
.L_3:
        /*0018*/ 	.byte	0x04, 0x12
        /*001a*/ 	.short	(.L_5 - .L_4)
	.align		4
.L_4:
        /*001c*/ 	.word	index@(_Z10sortKernelPiiiib)
        /*0020*/ 	.word	0x00000000
.L_5:


//--------------------- .nv.compat                --------------------------
	.section	.nv.compat,"",@"SHT_CUDA_COMPAT_INFO"
	.align	4
        /*0000*/ 	.byte	0x02, 0x09, 0x00, 0x00, 0x02, 0x02, 0x01, 0x00, 0x02, 0x05, 0x05, 0x00, 0x03, 0x07, 0x01, 0x01
        /*0010*/ 	.byte	0x02, 0x03, 0x00, 0x00, 0x02, 0x06, 0x01, 0x00, 0x04, 0x0b, 0x08, 0x00, 0x09, 0x00, 0x00, 0x00
        /*0020*/ 	.byte	0x00, 0x00, 0x00, 0x00


//--------------------- .nv.info._Z10sortKernelPiiiib --------------------------
	.section	.nv.info._Z10sortKernelPiiiib,"",@"SHT_CUDA_INFO"
	.sectionflags	@""
	.align	4


	//----- nvinfo : EIATTR_CUDA_API_VERSION
	.align		4
        /*0000*/ 	.byte	0x04, 0x37
        /*0002*/ 	.short	(.L_7 - .L_6)
.L_6:
        /*0004*/ 	.word	0x00000082


	//----- nvinfo : EIATTR_KPARAM_INFO
	.align		4
.L_7:
        /*0008*/ 	.byte	0x04, 0x17
        /*000a*/ 	.short	(.L_9 - .L_8)
.L_8:
        /*000c*/ 	.word	0x00000000
        /*0010*/ 	.short	0x0004
        /*0012*/ 	.short	0x0014
        /*0014*/ 	.byte	0x00, 0xf0, 0x05, 0x00


	//----- nvinfo : EIATTR_KPARAM_INFO
	.align		4
.L_9:
        /*0018*/ 	.byte	0x04, 0x17
        /*001a*/ 	.short	(.L_11 - .L_10)
.L_10:
        /*001c*/ 	.word	0x00000000
        /*0020*/ 	.short	0x0003
        /*0022*/ 	.short	0x0010
        /*0024*/ 	.byte	0x00, 0xf0, 0x11, 0x00


	//----- nvinfo : EIATTR_KPARAM_INFO
	.align		4
.L_11:
        /*0028*/ 	.byte	0x04, 0x17
        /*002a*/ 	.short	(.L_13 - .L_12)
.L_12:
        /*002c*/ 	.word	0x00000000
        /*0030*/ 	.short	0x0002
        /*0032*/ 	.short	0x000c
        /*0034*/ 	.byte	0x00, 0xf0, 0x11, 0x00


	//----- nvinfo : EIATTR_KPARAM_INFO
	.align		4
.L_13:
        /*0038*/ 	.byte	0x04, 0x17
        /*003a*/ 	.short	(.L_15 - .L_14)
.L_14:
        /*003c*/ 	.word	0x00000000
        /*0040*/ 	.short	0x0001
        /*0042*/ 	.short	0x0008
        /*0044*/ 	.byte	0x00, 0xf0, 0x11, 0x00


	//----- nvinfo : EIATTR_KPARAM_INFO
	.align		4
.L_15:
        /*0048*/ 	.byte	0x04, 0x17
        /*004a*/ 	.short	(.L_17 - .L_16)
.L_16:
        /*004c*/ 	.word	0x00000000
        /*0050*/ 	.short	0x0000
        /*0052*/ 	.short	0x0000
        /*0054*/ 	.byte	0x00, 0xf5, 0x21, 0x00


	//----- nvinfo : EIATTR_SPARSE_MMA_MASK
	.align		4
.L_17:
        /*0058*/ 	.byte	0x03, 0x50
        /*005a*/ 	.short	0x0000


	//----- nvinfo : EIATTR_MAXREG_COUNT
	.align		4
        /*005c*/ 	.byte	0x03, 0x1b
        /*005e*/ 	.short	0x00ff


	//----- nvinfo : EIATTR_MERCURY_ISA_VERSION
	.align		4
        /*0060*/ 	.byte	0x03, 0x5f
        /*0062*/ 	.short	0x0101


	//----- nvinfo : EIATTR_VRC_CTA_INIT_COUNT
	.align		4
        /*0064*/ 	.byte	0x02, 0x4a
	.zero		1
	.zero		1


	//----- nvinfo : EIATTR_EXIT_INSTR_OFFSETS
	.align		4
        /*0068*/ 	.byte	0x04, 0x1c
        /*006a*/ 	.short	(.L_19 - .L_18)


	//   ....[0]....
.L_18:
        /*006c*/ 	.word	0x000000b0


	//   ....[1]....
        /*0070*/ 	.word	0x000000e0


	//   ....[2]....
        /*0074*/ 	.word	0x000001b0


	//   ....[3]....
        /*0078*/ 	.word	0x000001f0


	//   ....[4]....
        /*007c*/ 	.word	0x00000220


	//----- nvinfo : EIATTR_CRS_STACK_SIZE
	.align		4
.L_19:
        /*0080*/ 	.byte	0x04, 0x1e
        /*0082*/ 	.short	(.L_21 - .L_20)
.L_20:
        /*0084*/ 	.word	0x00000000


	//----- nvinfo : EIATTR_CBANK_PARAM_SIZE
	.align		4
.L_21:
        /*0088*/ 	.byte	0x03, 0x19
        /*008a*/ 	.short	0x0015


	//----- nvinfo : EIATTR_PARAM_CBANK
	.align		4
        /*008c*/ 	.byte	0x04, 0x0a
        /*008e*/ 	.short	(.L_23 - .L_22)
	.align		4
.L_22:
        /*0090*/ 	.word	index@(.nv.constant0._Z10sortKernelPiiiib)
        /*0094*/ 	.short	0x0380
        /*0096*/ 	.short	0x0015


	//----- nvinfo : EIATTR_SW_WAR
	.align		4
.L_23:
        /*0098*/ 	.byte	0x04, 0x36
        /*009a*/ 	.short	(.L_25 - .L_24)
.L_24:
        /*009c*/ 	.word	0x00000008
.L_25:


//--------------------- .nv.callgraph             --------------------------
	.section	.nv.callgraph,"",@"SHT_CUDA_CALLGRAPH"
	.align	4
	.sectionentsize	8
	.align		4
        /*0000*/ 	.word	0x00000000
	.align		4
        /*0004*/ 	.word	0xffffffff
	.align		4
        /*0008*/ 	.word	0x00000000
	.align		4
        /*000c*/ 	.word	0xfffffffe
	.align		4
        /*0010*/ 	.word	0x00000000
	.align		4
        /*0014*/ 	.word	0xfffffffd
	.align		4
        /*0018*/ 	.word	0x00000000
	.align		4
        /*001c*/ 	.word	0xfffffffc


//--------------------- .text._Z10sortKernelPiiiib --------------------------
	.section	.text._Z10sortKernelPiiiib,"ax",@progbits
	.align	128
        .global         _Z10sortKernelPiiiib
        .type           _Z10sortKernelPiiiib,@function
        .size           _Z10sortKernelPiiiib,(.L_x_3 - _Z10sortKernelPiiiib)
        .other          _Z10sortKernelPiiiib,@"STO_CUDA_ENTRY STV_DEFAULT"
_Z10sortKernelPiiiib:
.text._Z10sortKernelPiiiib:
[----:B------:R-:W-:Y:S01]  /*0000*/  LDC R1, c[0x0][0x37c] ;  /* 0x0000df00ff017b82 */ /* 0x000fe20000000800 */
[----:B------:R-:W0:Y:S07]  /*0010*/  S2R R5, SR_TID.X ;  /* 0x0000000000057919 */ /* 0x000e2e0000002100 */
[----:B------:R-:W1:Y:S01]  /*0020*/  LDC R4, c[0x0][0x390] ;  /* 0x0000e400ff047b82 */ /* 0x000e620000000800 */
[----:B------:R-:W2:Y:S01]  /*0030*/  LDCU.64 UR6, c[0x0][0x388] ;  /* 0x00007100ff0677ac */ /* 0x000ea20008000a00 */
[----:B------:R-:W0:Y:S01]  /*0040*/  S2R R0, SR_CTAID.X ;  /* 0x0000000000007919 */ /* 0x000e220000002500 */
[----:B------:R-:W0:Y:S01]  /*0050*/  LDCU UR5, c[0x0][0x360] ;  /* 0x00006c00ff0577ac */ /* 0x000e220008000800 */
[----:B--2---:R-:W-:Y:S01]  /*0060*/  UIADD3 UR4, UPT, UPT, UR7, UR6, URZ ;  /* 0x0000000607047290 */ /* 0x004fe2000fffe0ff */
[----:B0-----:R-:W-:-:S05]  /*0070*/  IMAD R5, R0, UR5, R5 ;  /* 0x0000000500057c24 */ /* 0x001fca000f8e0205 */
[----:B-1----:R-:W-:-:S04]  /*0080*/  IADD3 R0, PT, PT, -R4, UR4, RZ ;  /* 0x0000000404007c10 */ /* 0x002fc8000fffe1ff */
[----:B------:R-:W-:-:S04]  /*0090*/  ISETP.GE.AND P0, PT, R5, R0, PT ;  /* 0x000000000500720c */ /* 0x000fc80003f06270 */
[----:B------:R-:W-:-:S13]  /*00a0*/  ISETP.LT.OR P0, PT, R5, UR6, P0 ;  /* 0x0000000605007c0c */ /* 0x000fda0008701670 */
[----:B------:R-:W-:Y:S05]  /*00b0*/  @P0 EXIT ;  /* 0x000000000000094d */ /* 0x000fea0003800000 */
[----:B------:R-:W-:-:S05]  /*00c0*/  IMAD.IADD R0, R5, 0x1, R4 ;  /* 0x0000000105007824 */ /* 0x000fca00078e0204 */
[----:B------:R-:W-:-:S13]  /*00d0*/  ISETP.GE.AND P0, PT, R0, UR4, PT ;  /* 0x0000000400007c0c */ /* 0x000fda000bf06270 */
[----:B------:R-:W-:Y:S05]  /*00e0*/  @P0 EXIT ;  /* 0x000000000000094d */ /* 0x000fea0003800000 */
[----:B------:R-:W0:Y:S01]  /*00f0*/  LDCU.U8 UR4, c[0x0][0x394] ;  /* 0x00007280ff0477ac */ /* 0x000e220008000000 */
[----:B------:R-:W1:Y:S01]  /*0100*/  LDC.64 R2, c[0x0][0x380] ;  /* 0x0000e000ff027b82 */ /* 0x000e620000000a00 */
[----:B------:R-:W2:Y:S01]  /*0110*/  LDCU.64 UR6, c[0x0][0x358] ;  /* 0x00006b00ff0677ac */ /* 0x000ea20008000a00 */
[----:B0-----:R-:W-:-:S04]  /*0120*/  UPRMT UR4, UR4, 0x8880, URZ ;  /* 0x0000888004047896 */ /* 0x001fc800080000ff */
[----:B------:R-:W-:Y:S01]  /*0130*/  UISETP.NE.AND UP0, UPT, UR4, URZ, UPT ;  /* 0x000000ff0400728c */ /* 0x000fe2000bf05270 */
[----:B-1----:R-:W-:-:S04]  /*0140*/  IMAD.WIDE R2, R5, 0x4, R2 ;  /* 0x0000000405027825 */ /* 0x002fc800078e0202 */
[----:B------:R-:W-:-:S04]  /*0150*/  IMAD.WIDE R4, R4, 0x4, R2 ;  /* 0x0000000404047825 */ /* 0x000fc800078e0202 */
[----:B--2---:R-:W-:Y:S05]  /*0160*/  BRA.U !UP0, `(.L_x_0) ;  /* 0x0000000108147547 */ /* 0x004fea000b800000 */
[----:B------:R-:W2:Y:S04]  /*0170*/  LDG.E R7, desc[UR6][R2.64] ;  /* 0x0000000602077981 */ /* 0x000ea8000c1e1900 */
[----:B------:R-:W2:Y:S02]  /*0180*/  LDG.E R0, desc[UR6][R4.64] ;  /* 0x0000000604007981 */ /* 0x000ea4000c1e1900 */
[----:B--2---:R-:W-:-:S13]  /*0190*/  ISETP.GT.AND P0, PT, R7, R0, PT ;  /* 0x000000000700720c */ /* 0x004fda0003f04270 */
[----:B------:R-:W-:Y:S05]  /*01a0*/  @P0 BRA `(.L_x_1) ;  /* 0x0000000000140947 */ /* 0x000fea0003800000 */
[----:B------:R-:W-:Y:S05]  /*01b0*/  EXIT ;  /* 0x000000000000794d */ /* 0x000fea0003800000 */
.L_x_0:
[----:B------:R-:W2:Y:S04]  /*01c0*/  LDG.E R7, desc[UR6][R2.64] ;  /* 0x0000000602077981 */ /* 0x000ea8000c1e1900 */
[----:B------:R-:W2:Y:S02]  /*01d0*/  LDG.E R0, desc[UR6][R4.64] ;  /* 0x0000000604007981 */ /* 0x000ea4000c1e1900 */
[----:B--2---:R-:W-:-:S13]  /*01e0*/  ISETP.GE.AND P0, PT, R7, R0, PT ;  /* 0x000000000700720c */ /* 0x004fda0003f06270 */
[----:B------:R-:W-:Y:S05]  /*01f0*/  @P0 EXIT ;  /* 0x000000000000094d */ /* 0x000fea0003800000 */
.L_x_1:
[----:B------:R-:W-:Y:S04]  /*0200*/  STG.E desc[UR6][R2.64], R0 ;  /* 0x0000000002007986 */ /* 0x000fe8000c101906 */
[----:B------:R-:W-:Y:S01]  /*0210*/  STG.E desc[UR6][R4.64], R7 ;  /* 0x0000000704007986 */ /* 0x000fe2000c101906 */
[----:B------:R-:W-:Y:S05]  /*0220*/  EXIT ;  /* 0x000000000000794d */ /* 0x000fea0003800000 */
.L_x_2:
[----:B------:R-:W-:-:S00]  /*0230*/  BRA `(.L_x_2) ;  /* 0xfffffffc00fc7947 */ /* 0x000fc0000383ffff */
[----:B------:R-:W-:-:S00]  /*0240*/  NOP ;  /* 0x0000000000007918 */ /* 0x000fc00000000000 */
        /* <DEDUP_REMOVED lines=11> */
.L_x_3:


//--------------------- .nv.shared.reserved.0     --------------------------
	.section	.nv.shared.reserved.0,"aw",@nobits
	.weak		__nv_reservedSMEM_offset_0_alias
	.size		__nv_reservedSMEM_offset_0_alias, 0, 64
	.other		__nv_reservedSMEM_offset_0_alias,@"STO_CUDA_RESERVED_SHARED STV_DEFAULT"
__nv_reservedSMEM_offset_0_alias:
	.zero		0
	.zero		64


//--------------------- .nv.constant0._Z10sortKernelPiiiib --------------------------
	.section	.nv.constant0._Z10sortKernelPiiiib,"a",@progbits
	.sectionflags	@""
	.align	4
.nv.constant0._Z10sortKernelPiiiib:
	.zero		917


//--------------------- SYMBOLS --------------------------

	.type		.nv.reservedSmem.offset0,@object
	.size		.nv.reservedSmem.offset0,0x4
